//
// Generated by NVIDIA NVVM Compiler
//
// Compiler Build ID: CL-36424714
// Cuda compilation tools, release 13.0, V13.0.88
// Based on NVVM 20.0.0
//

.version 9.0
.target sm_100
.address_size 64

	// .globl	_Z9addKernelPiS_
// _ZZ9addKernelPiS_E9auxMatrix has been demoted

.visible .entry _Z9addKernelPiS_(
	.param .u64 .ptr .align 1 _Z9addKernelPiS__param_0,
	.param .u64 .ptr .align 1 _Z9addKernelPiS__param_1
)
{
	.reg .pred 	%p<17>;
	.reg .b32 	%r<88>;
	.reg .b64 	%rd<33>;
	// demoted variable
	.shared .align 4 .b8 _ZZ9addKernelPiS_E9auxMatrix[4096];
	ld.param.u64 	%rd3, [_Z9addKernelPiS__param_0];
	ld.param.u64 	%rd2, [_Z9addKernelPiS__param_1];
	cvta.to.global.u64 	%rd1, %rd3;
	mov.u32 	%r6, %tid.x;
	mov.u32 	%r7, %ctaid.x;
	mov.u32 	%r8, %ntid.x;
	mad.lo.s32 	%r1, %r7, %r8, %r6;
	mov.u32 	%r9, %tid.y;
	mov.u32 	%r10, %ctaid.y;
	mov.u32 	%r11, %ntid.y;
	mad.lo.s32 	%r2, %r10, %r11, %r9;
	shl.b32 	%r12, %r2, 5;
	add.s32 	%r3, %r12, %r1;
	or.b32  	%r13, %r2, %r1;
	setp.ne.s32 	%p1, %r13, 0;
	shl.b32 	%r14, %r2, 7;
	mov.u32 	%r15, _ZZ9addKernelPiS_E9auxMatrix;
	add.s32 	%r4, %r15, %r14;
	shl.b32 	%r16, %r1, 2;
	add.s32 	%r5, %r4, %r16;
	@%p1 bra 	$L__BB0_2;
	mul.wide.u32 	%rd28, %r3, 4;
	add.s64 	%rd29, %rd1, %rd28;
	ld.global.u32 	%r82, [%rd29];
	ld.global.u32 	%r83, [%rd29+4];
	add.s32 	%r84, %r83, %r82;
	ld.global.u32 	%r85, [%rd29+128];
	add.s32 	%r86, %r84, %r85;
	st.shared.u32 	[%r5], %r86;
	bra.uni 	$L__BB0_19;
$L__BB0_2:
	setp.ne.s32 	%p2, %r2, 0;
	setp.ne.s32 	%p3, %r1, 31;
	or.pred  	%p4, %p2, %p3;
	@%p4 bra 	$L__BB0_4;
	mul.wide.u32 	%rd24, %r3, 4;
	add.s64 	%rd25, %rd1, %rd24;
	ld.global.u32 	%r76, [%rd25];
	add.s32 	%r77, %r3, -1;
	mul.wide.u32 	%rd26, %r77, 4;
	add.s64 	%rd27, %rd1, %rd26;
	ld.global.u32 	%r78, [%rd27];
	add.s32 	%r79, %r78, %r76;
	ld.global.u32 	%r80, [%rd25+128];
	add.s32 	%r81, %r79, %r80;
	st.shared.u32 	[_ZZ9addKernelPiS_E9auxMatrix+124], %r81;
	bra.uni 	$L__BB0_19;
$L__BB0_4:
	setp.ne.s32 	%p5, %r2, 31;
	setp.ne.s32 	%p6, %r1, 0;
	or.pred  	%p7, %p5, %p6;
	@%p7 bra 	$L__BB0_6;
	mul.wide.u32 	%rd20, %r3, 4;
	add.s64 	%rd21, %rd1, %rd20;
	ld.global.u32 	%r70, [%rd21];
	ld.global.u32 	%r71, [%rd21+4];
	add.s32 	%r72, %r71, %r70;
	add.s32 	%r73, %r3, -32;
	mul.wide.u32 	%rd22, %r73, 4;
	add.s64 	%rd23, %rd1, %rd22;
	ld.global.u32 	%r74, [%rd23];
	add.s32 	%r75, %r72, %r74;
	st.shared.u32 	[_ZZ9addKernelPiS_E9auxMatrix+3968], %r75;
	bra.uni 	$L__BB0_19;
$L__BB0_6:
	setp.ne.s32 	%p8, %r2, 31;
	setp.ne.s32 	%p9, %r1, 31;
	or.pred  	%p10, %p8, %p9;
	@%p10 bra 	$L__BB0_8;
	mul.wide.u32 	%rd14, %r3, 4;
	add.s64 	%rd15, %rd1, %rd14;
	ld.global.u32 	%r63, [%rd15];
	add.s32 	%r64, %r3, -1;
	mul.wide.u32 	%rd16, %r64, 4;
	add.s64 	%rd17, %rd1, %rd16;
	ld.global.u32 	%r65, [%rd17];
	add.s32 	%r66, %r65, %r63;
	add.s32 	%r67, %r3, -32;
	mul.wide.u32 	%rd18, %r67, 4;
	add.s64 	%rd19, %rd1, %rd18;
	ld.global.u32 	%r68, [%rd19];
	add.s32 	%r69, %r66, %r68;
	st.shared.u32 	[_ZZ9addKernelPiS_E9auxMatrix+4092], %r69;
	bra.uni 	$L__BB0_19;
$L__BB0_8:
	setp.eq.s32 	%p11, %r2, 31;
	@%p11 bra 	$L__BB0_11;
	setp.ne.s32 	%p12, %r2, 0;
	@%p12 bra 	$L__BB0_12;
	mul.wide.s32 	%rd6, %r3, 4;
	add.s64 	%rd7, %rd1, %rd6;
	ld.global.u32 	%r27, [%rd7];
	ld.global.u32 	%r28, [%rd7+4];
	add.s32 	%r29, %r28, %r27;
	ld.global.u32 	%r30, [%rd7+-4];
	add.s32 	%r31, %r29, %r30;
	ld.global.u32 	%r32, [%rd7+128];
	add.s32 	%r33, %r31, %r32;
	add.s32 	%r36, %r15, %r16;
	st.shared.u32 	[%r36], %r33;
	bra.uni 	$L__BB0_19;
$L__BB0_11:
	mul.wide.s32 	%rd4, %r3, 4;
	add.s64 	%rd5, %rd1, %rd4;
	ld.global.u32 	%r17, [%rd5];
	ld.global.u32 	%r18, [%rd5+4];
	add.s32 	%r19, %r18, %r17;
	ld.global.u32 	%r20, [%rd5+-4];
	add.s32 	%r21, %r19, %r20;
	ld.global.u32 	%r22, [%rd5+-128];
	add.s32 	%r23, %r21, %r22;
	add.s32 	%r26, %r15, %r16;
	st.shared.u32 	[%r26+3968], %r23;
	bra.uni 	$L__BB0_19;
$L__BB0_12:
	setp.eq.s32 	%p13, %r1, 31;
	@%p13 bra 	$L__BB0_15;
	setp.ne.s32 	%p14, %r1, 0;
	@%p14 bra 	$L__BB0_16;
	mul.wide.s32 	%rd10, %r3, 4;
	add.s64 	%rd11, %rd1, %rd10;
	ld.global.u32 	%r47, [%rd11];
	ld.global.u32 	%r48, [%rd11+4];
	add.s32 	%r49, %r48, %r47;
	ld.global.u32 	%r50, [%rd11+-128];
	add.s32 	%r51, %r49, %r50;
	ld.global.u32 	%r52, [%rd11+128];
	add.s32 	%r53, %r51, %r52;
	st.shared.u32 	[%r4], %r53;
	bra.uni 	$L__BB0_19;
$L__BB0_15:
	mul.wide.s32 	%rd8, %r3, 4;
	add.s64 	%rd9, %rd1, %rd8;
	ld.global.u32 	%r37, [%rd9];
	ld.global.u32 	%r38, [%rd9+-4];
	add.s32 	%r39, %r38, %r37;
	ld.global.u32 	%r40, [%rd9+-128];
	add.s32 	%r41, %r39, %r40;
	ld.global.u32 	%r42, [%rd9+128];
	add.s32 	%r43, %r41, %r42;
	st.shared.u32 	[%r4+124], %r43;
	bra.uni 	$L__BB0_19;
$L__BB0_16:
	setp.eq.s32 	%p15, %r2, 0;
	@%p15 bra 	$L__BB0_19;
	setp.eq.s32 	%p16, %r2, 31;
	@%p16 bra 	$L__BB0_19;
	mul.wide.s32 	%rd12, %r3, 4;
	add.s64 	%rd13, %rd1, %rd12;
	ld.global.u32 	%r54, [%rd13];
	ld.global.u32 	%r55, [%rd13+4];
	add.s32 	%r56, %r55, %r54;
	ld.global.u32 	%r57, [%rd13+-4];
	add.s32 	%r58, %r56, %r57;
	ld.global.u32 	%r59, [%rd13+128];
	add.s32 	%r60, %r58, %r59;
	ld.global.u32 	%r61, [%rd13+-128];
	add.s32 	%r62, %r60, %r61;
	st.shared.u32 	[%r5], %r62;
$L__BB0_19:
	cvta.to.global.u64 	%rd30, %rd2;
	bar.sync 	0;
	ld.shared.u32 	%r87, [%r5];
	mul.wide.s32 	%rd31, %r3, 4;
	add.s64 	%rd32, %rd30, %rd31;
	st.global.u32 	[%rd32], %r87;
	ret;

}


// ===== COMPILED SASS (sm_100) =====

	.target	sm_100

	.elftype	@"ET_EXEC"


//--------------------- .note.nv.tkinfo           --------------------------
	.section	.note.nv.tkinfo,"",@"SHT_NOTE"
	.sectionflags	@"SHF_NOTE_NV_TKINFO"
	.tkinfo
        /*0018*/ 	.word	0x00000002
        /*0030*/ 	.string	""
        /*0030*/ 	.string	"ptxas"
        /*0030*/ 	.string	"Cuda compilation tools, release 13.0, V13.0.88"
        /*0030*/ 	.string	"Build cuda_13.0.r13.0/compiler.36424714_0"
        /*0030*/ 	.string	"-arch sm_100 -m 64 "



//--------------------- .note.nv.cuinfo           --------------------------
	.section	.note.nv.cuinfo,"",@"SHT_NOTE"
	.sectionflags	@"SHF_NOTE_NV_CUINFO"
        /*0018*/ 	.short	0x0002
        /*001a*/ 	.short	0x0064
        /*001c*/ 	.short	0x0082
	.zero		2


//--------------------- .nv.info                  --------------------------
	.section	.nv.info,"",@"SHT_CUDA_INFO"
	.align	4


	//----- nvinfo : EIATTR_REGCOUNT
	.align		4
        /*0000*/ 	.byte	0x04, 0x2f
        /*0002*/ 	.short	(.L_1 - .L_0)
	.align		4
.L_0:
        /*0004*/ 	.word	index@(_Z9addKernelPiS_)
        /*0008*/ 	.word	0x0000000d


	//----- nvinfo : EIATTR_FRAME_SIZE
	.align		4
.L_1:
        /*000c*/ 	.byte	0x04, 0x11
        /*000e*/ 	.short	(.L_3 - .L_2)
	.align		4
.L_2:
        /*0010*/ 	.word	index@(_Z9addKernelPiS_)
        /*0014*/ 	.word	0x00000000


	//----- nvinfo : EIATTR_MIN_STACK_SIZE
	.align		4
.L_3:
        /*0018*/ 	.byte	0x04, 0x12
        /*001a*/ 	.short	(.L_5 - .L_4)
	.align		4
.L_4:
        /*001c*/ 	.word	index@(_Z9addKernelPiS_)
        /*0020*/ 	.word	0x00000000
.L_5:


//--------------------- .nv.compat                --------------------------
	.section	.nv.compat,"",@"SHT_CUDA_COMPAT_INFO"
	.align	4
        /*0000*/ 	.byte	0x02, 0x09, 0x00, 0x00, 0x02, 0x02, 0x01, 0x00, 0x02, 0x05, 0x05, 0x00, 0x03, 0x07, 0x01, 0x01
        /*0010*/ 	.byte	0x02, 0x03, 0x00, 0x00, 0x02, 0x06, 0x01, 0x00, 0x04, 0x0b, 0x08, 0x00, 0x09, 0x00, 0x00, 0x00
        /*0020*/ 	.byte	0x00, 0x00, 0x00, 0x00


//--------------------- .nv.info._Z9addKernelPiS_ --------------------------
	.section	.nv.info._Z9addKernelPiS_,"",@"SHT_CUDA_INFO"
	.sectionflags	@""
	.align	4


	//----- nvinfo : EIATTR_CUDA_API_VERSION
	.align		4
        /*0000*/ 	.byte	0x04, 0x37
        /*0002*/ 	.short	(.L_7 - .L_6)
.L_6:
        /*0004*/ 	.word	0x00000082


	//----- nvinfo : EIATTR_KPARAM_INFO
	.align		4
.L_7:
        /*0008*/ 	.byte	0x04, 0x17
        /*000a*/ 	.short	(.L_9 - .L_8)
.L_8:
        /*000c*/ 	.word	0x00000000
        /*0010*/ 	.short	0x0001
        /*0012*/ 	.short	0x0008
        /*0014*/ 	.byte	0x00, 0xf5, 0x21, 0x00


	//----- nvinfo : EIATTR_KPARAM_INFO
	.align		4
.L_9:
        /*0018*/ 	.byte	0x04, 0x17
        /*001a*/ 	.short	(.L_11 - .L_10)
.L_10:
        /*001c*/ 	.word	0x00000000
        /*0020*/ 	.short	0x0000
        /*0022*/ 	.short	0x0000
        /*0024*/ 	.byte	0x00, 0xf5, 0x21, 0x00


	//----- nvinfo : EIATTR_SPARSE_MMA_MASK
	.align		4
.L_11:
        /*0028*/ 	.byte	0x03, 0x50
        /*002a*/ 	.short	0x0000


	//----- nvinfo : EIATTR_MAXREG_COUNT
	.align		4
        /*002c*/ 	.byte	0x03, 0x1b
        /*002e*/ 	.short	0x00ff


	//----- nvinfo : EIATTR_NUM_BARRIERS
	.align		4
        /*0030*/ 	.byte	0x02, 0x4c
        /*0032*/ 	.byte	0x01
	.zero		1


	//----- nvinfo : EIATTR_MERCURY_ISA_VERSION
	.align		4
        /*0034*/ 	.byte	0x03, 0x5f
        /*0036*/ 	.short	0x0101


	//----- nvinfo : EIATTR_VRC_CTA_INIT_COUNT
	.align		4
        /*0038*/ 	.byte	0x02, 0x4a
	.zero		1
	.zero		1


	//----- nvinfo : EIATTR_EXIT_INSTR_OFFSETS
	.align		4
        /*003c*/ 	.byte	0x04, 0x1c
        /*003e*/ 	.short	(.L_13 - .L_12)


	//   ....[0]....
.L_12:
        /*0040*/ 	.word	0x00000850


	//----- nvinfo : EIATTR_CRS_STACK_SIZE
	.align		4
.L_13:
        /*0044*/ 	.byte	0x04, 0x1e
        /*0046*/ 	.short	(.L_15 - .L_14)
.L_14:
        /*0048*/ 	.word	0x00000000


	//----- nvinfo : EIATTR_CBANK_PARAM_SIZE
	.align		4
.L_15:
        /*004c*/ 	.byte	0x03, 0x19
        /*004e*/ 	.short	0x0010


	//----- nvinfo : EIATTR_PARAM_CBANK
	.align		4
        /*0050*/ 	.byte	0x04, 0x0a
        /*0052*/ 	.short	(.L_17 - .L_16)
	.align		4
.L_16:
        /*0054*/ 	.word	index@(.nv.constant0._Z9addKernelPiS_)
        /*0058*/ 	.short	0x0380
        /*005a*/ 	.short	0x0010


	//----- nvinfo : EIATTR_SW_WAR
	.align		4
.L_17:
        /*005c*/ 	.byte	0x04, 0x36
        /*005e*/ 	.short	(.L_19 - .L_18)
.L_18:
        /*0060*/ 	.word	0x00000008
.L_19:


//--------------------- .nv.callgraph             --------------------------
	.section	.nv.callgraph,"",@"SHT_CUDA_CALLGRAPH"
	.align	4
	.sectionentsize	8
	.align		4
        /*0000*/ 	.word	0x00000000
	.align		4
        /*0004*/ 	.word	0xffffffff
	.align		4
        /*0008*/ 	.word	0x00000000
	.align		4
        /*000c*/ 	.word	0xfffffffe
	.align		4
        /*0010*/ 	.word	0x00000000
	.align		4
        /*0014*/ 	.word	0xfffffffd
	.align		4
        /*0018*/ 	.word	0x00000000
	.align		4
        /*001c*/ 	.word	0xfffffffc


//--------------------- .text._Z9addKernelPiS_    --------------------------
	.section	.text._Z9addKernelPiS_,"ax",@progbits
	.align	128
        .global         _Z9addKernelPiS_
        .type           _Z9addKernelPiS_,@function
        .size           _Z9addKernelPiS_,(.L_x_10 - _Z9addKernelPiS_)
        .other          _Z9addKernelPiS_,@"STO_CUDA_ENTRY STV_DEFAULT"
_Z9addKernelPiS_:
.text._Z9addKernelPiS_:
[----:B------:R-:W-:Y:S01]  /*0000*/  LDC R1, c[0x0][0x37c] ;  /* 0x0000df00ff017b82 */ /* 0x000fe20000000800 */
[----:B------:R-:W0:Y:S07]  /*0010*/  S2R R3, SR_TID.X ;  /* 0x0000000000037919 */ /* 0x000e2e0000002100 */
[----:B------:R-:W0:Y:S01]  /*0020*/  LDC R0, c[0x0][0x360] ;  /* 0x0000d800ff007b82 */ /* 0x000e220000000800 */
[----:B------:R-:W1:Y:S01]  /*0030*/  LDCU.64 UR6, c[0x0][0x358] ;  /* 0x00006b00ff0677ac */ /* 0x000e620008000a00 */
[----:B------:R-:W2:Y:S06]  /*0040*/  S2R R6, SR_TID.Y ;  /* 0x0000000000067919 */ /* 0x000eac0000002200 */
[----:B------:R-:W0:Y:S08]  /*0050*/  S2UR UR4, SR_CTAID.X ;  /* 0x00000000000479c3 */ /* 0x000e300000002500 */
[----:B------:R-:W2:Y:S08]  /*0060*/  S2UR UR5, SR_CTAID.Y ;  /* 0x00000000000579c3 */ /* 0x000eb00000002600 */
[----:B------:R-:W2:Y:S01]  /*0070*/  LDC R5, c[0x0][0x364] ;  /* 0x0000d900ff057b82 */ /* 0x000ea20000000800 */
[----:B0-----:R-:W-:-:S02]  /*0080*/  IMAD R3, R0, UR4, R3 ;  /* 0x0000000400037c24 */ /* 0x001fc4000f8e0203 */
[----:B--2---:R-:W-:-:S04]  /*0090*/  IMAD R6, R5, UR5, R6 ;  /* 0x0000000505067c24 */ /* 0x004fc8000f8e0206 */
[C---:B------:R-:W-:Y:S01]  /*00a0*/  IMAD R0, R6.reuse, 0x20, R3 ;  /* 0x0000002006007824 */ /* 0x040fe200078e0203 */
[----:B------:R-:W-:-:S13]  /*00b0*/  LOP3.LUT P0, RZ, R6, R3, RZ, 0xfc, !PT ;  /* 0x0000000306ff7212 */ /* 0x000fda000780fcff */
[----:B------:R-:W0:Y:S02]  /*00c0*/  @!P0 LDC.64 R4, c[0x0][0x380] ;  /* 0x0000e000ff048b82 */ /* 0x000e240000000a00 */
[----:B0-----:R-:W-:-:S05]  /*00d0*/  @!P0 IMAD.WIDE.U32 R4, R0, 0x4, R4 ;  /* 0x0000000400048825 */ /* 0x001fca00078e0004 */
[----:B-1----:R-:W2:Y:S04]  /*00e0*/  @!P0 LDG.E R7, desc[UR6][R4.64] ;  /* 0x0000000604078981 */ /* 0x002ea8000c1e1900 */
[----:B------:R-:W2:Y:S04]  /*00f0*/  @!P0 LDG.E R10, desc[UR6][R4.64+0x4] ;  /* 0x00000406040a8981 */ /* 0x000ea8000c1e1900 */
[----:B------:R-:W2:Y:S01]  /*0100*/  @!P0 LDG.E R9, desc[UR6][R4.64+0x80] ;  /* 0x0000800604098981 */ /* 0x000ea2000c1e1900 */
[----:B------:R-:W0:Y:S01]  /*0110*/  S2UR UR5, SR_CgaCtaId ;  /* 0x00000000000579c3 */ /* 0x000e220000008800 */
[----:B------:R-:W-:Y:S01]  /*0120*/  UMOV UR4, 0x400 ;  /* 0x0000040000047882 */ /* 0x000fe20000000000 */
[----:B------:R-:W-:Y:S01]  /*0130*/  BSSY.RECONVERGENT B0, `(.L_x_0) ;  /* 0x000006c000007945 */ /* 0x000fe20003800200 */
[----:B0-----:R-:W-:-:S06]  /*0140*/  ULEA UR4, UR5, UR4, 0x18 ;  /* 0x0000000405047291 */ /* 0x001fcc000f8ec0ff */
[----:B------:R-:W-:-:S05]  /*0150*/  LEA R8, R6, UR4, 0x7 ;  /* 0x0000000406087c11 */ /* 0x000fca000f8e38ff */
[----:B------:R-:W-:Y:S01]  /*0160*/  IMAD R2, R3, 0x4, R8 ;  /* 0x0000000403027824 */ /* 0x000fe200078e0208 */
[----:B--2---:R-:W-:-:S05]  /*0170*/  @!P0 IADD3 R7, PT, PT, R9, R10, R7 ;  /* 0x0000000a09078210 */ /* 0x004fca0007ffe007 */
[----:B------:R0:W-:Y:S01]  /*0180*/  @!P0 STS [R2], R7 ;  /* 0x0000000702008388 */ /* 0x0001e20000000800 */
[----:B------:R-:W-:Y:S05]  /*0190*/  @!P0 BRA `(.L_x_1) ;  /* 0x0000000400948947 */ /* 0x000fea0003800000 */
[----:B------:R-:W-:-:S04]  /*01a0*/  ISETP.NE.AND P0, PT, R3, 0x1f, PT ;  /* 0x0000001f0300780c */ /* 0x000fc80003f05270 */
[----:B------:R-:W-:-:S13]  /*01b0*/  ISETP.NE.OR P1, PT, R6, RZ, P0 ;  /* 0x000000ff0600720c */ /* 0x000fda0000725670 */
[----:B------:R-:W-:Y:S05]  /*01c0*/  @P1 BRA `(.L_x_2) ;  /* 0x0000000000281947 */ /* 0x000fea0003800000 */
[----:B0-----:R-:W0:Y:S01]  /*01d0*/  LDC.64 R6, c[0x0][0x380] ;  /* 0x0000e000ff067b82 */ /* 0x001e220000000a00 */
[----:B------:R-:W-:-:S04]  /*01e0*/  VIADD R5, R0, 0xffffffff ;  /* 0xffffffff00057836 */ /* 0x000fc80000000000 */
[----:B0-----:R-:W-:-:S04]  /*01f0*/  IMAD.WIDE.U32 R4, R5, 0x4, R6 ;  /* 0x0000000405047825 */ /* 0x001fc800078e0006 */
[----:B------:R-:W-:Y:S02]  /*0200*/  IMAD.WIDE.U32 R6, R0, 0x4, R6 ;  /* 0x0000000400067825 */ /* 0x000fe400078e0006 */
[----:B------:R-:W2:Y:S04]  /*0210*/  LDG.E R4, desc[UR6][R4.64] ;  /* 0x0000000604047981 */ /* 0x000ea8000c1e1900 */
[----:B------:R-:W2:Y:S04]  /*0220*/  LDG.E R3, desc[UR6][R6.64] ;  /* 0x0000000606037981 */ /* 0x000ea8000c1e1900 */
[----:B------:R-:W2:Y:S02]  /*0230*/  LDG.E R8, desc[UR6][R6.64+0x80] ;  /* 0x0000800606087981 */ /* 0x000ea4000c1e1900 */
[----:B--2---:R-:W-:-:S05]  /*0240*/  IADD3 R3, PT, PT, R8, R4, R3 ;  /* 0x0000000408037210 */ /* 0x004fca0007ffe003 */
[----:B------:R1:W-:Y:S01]  /*0250*/  STS [UR4+0x7c], R3 ;  /* 0x00007c03ff007988 */ /* 0x0003e20008000804 */
[----:B------:R-:W-:Y:S05]  /*0260*/  BRA `(.L_x_1) ;  /* 0x0000000400607947 */ /* 0x000fea0003800000 */
.L_x_2:
[----:B------:R-:W-:-:S04]  /*0270*/  ISETP.NE.AND P1, PT, R3, RZ, PT ;  /* 0x000000ff0300720c */ /* 0x000fc80003f25270 */
[----:B------:R-:W-:-:S13]  /*0280*/  ISETP.NE.OR P2, PT, R6, 0x1f, P1 ;  /* 0x0000001f0600780c */ /* 0x000fda0000f45670 */
[----:B------:R-:W-:Y:S05]  /*0290*/  @P2 BRA `(.L_x_3) ;  /* 0x0000000000282947 */ /* 0x000fea0003800000 */
[----:B0-----:R-:W0:Y:S01]  /*02a0*/  LDC.64 R6, c[0x0][0x380] ;  /* 0x0000e000ff067b82 */ /* 0x001e220000000a00 */
[----:B------:R-:W-:-:S05]  /*02b0*/  IADD3 R5, PT, PT, R0, -0x20, RZ ;  /* 0xffffffe000057810 */ /* 0x000fca0007ffe0ff */
        /* <DEDUP_REMOVED lines=8> */
.L_x_3:
[----:B------:R-:W-:-:S13]  /*0340*/  ISETP.NE.OR P0, PT, R6, 0x1f, P0 ;  /* 0x0000001f0600780c */ /* 0x000fda0000705670 */
[----:B------:R-:W-:Y:S05]  /*0350*/  @P0 BRA `(.L_x_4) ;  /* 0x0000000000300947 */ /* 0x000fea0003800000 */
[----:B------:R-:W1:Y:S01]  /*0360*/  LDC.64 R4, c[0x0][0x380] ;  /* 0x0000e000ff047b82 */ /* 0x000e620000000a00 */
[C---:B------:R-:W-:Y:S02]  /*0370*/  VIADD R9, R0.reuse, 0xffffffff ;  /* 0xffffffff00097836 */ /* 0x040fe40000000000 */
[----:B------:R-:W-:Y:S02]  /*0380*/  VIADD R3, R0, 0xffffffe0 ;  /* 0xffffffe000037836 */ /* 0x000fe40000000000 */
[----:B-1----:R-:W-:-:S04]  /*0390*/  IMAD.WIDE.U32 R8, R9, 0x4, R4 ;  /* 0x0000000409087825 */ /* 0x002fc800078e0004 */
[--C-:B0-----:R-:W-:Y:S02]  /*03a0*/  IMAD.WIDE.U32 R6, R0, 0x4, R4.reuse ;  /* 0x0000000400067825 */ /* 0x101fe400078e0004 */
[----:B------:R-:W2:Y:S02]  /*03b0*/  LDG.E R8, desc[UR6][R8.64] ;  /* 0x0000000608087981 */ /* 0x000ea4000c1e1900 */
[----:B------:R-:W-:Y:S02]  /*03c0*/  IMAD.WIDE.U32 R4, R3, 0x4, R4 ;  /* 0x0000000403047825 */ /* 0x000fe400078e0004 */
[----:B------:R-:W2:Y:S04]  /*03d0*/  LDG.E R3, desc[UR6][R6.64] ;  /* 0x0000000606037981 */ /* 0x000ea8000c1e1900 */
[----:B------:R-:W2:Y:S02]  /*03e0*/  LDG.E R4, desc[UR6][R4.64] ;  /* 0x0000000604047981 */ /* 0x000ea4000c1e1900 */
[----:B--2---:R-:W-:-:S05]  /*03f0*/  IADD3 R3, PT, PT, R4, R8, R3 ;  /* 0x0000000804037210 */ /* 0x004fca0007ffe003 */
[----:B------:R3:W-:Y:S01]  /*0400*/  STS [UR4+0xffc], R3 ;  /* 0x000ffc03ff007988 */ /* 0x0007e20008000804 */
[----:B------:R-:W-:Y:S05]  /*0410*/  BRA `(.L_x_1) ;  /* 0x0000000000f47947 */ /* 0x000fea0003800000 */
.L_x_4:
[----:B------:R-:W-:-:S13]  /*0420*/  ISETP.NE.AND P0, PT, R6, 0x1f, PT ;  /* 0x0000001f0600780c */ /* 0x000fda0003f05270 */
[----:B------:R-:W-:Y:S05]  /*0430*/  @!P0 BRA `(.L_x_5) ;  /* 0x0000000000c48947 */ /* 0x000fea0003800000 */
[----:B------:R-:W-:-:S13]  /*0440*/  ISETP.NE.AND P0, PT, R6, RZ, PT ;  /* 0x000000ff0600720c */ /* 0x000fda0003f05270 */
[----:B------:R-:W-:Y:S05]  /*0450*/  @P0 BRA `(.L_x_6) ;  /* 0x00000000002c0947 */ /* 0x000fea0003800000 */
[----:B------:R-:W1:Y:S02]  /*0460*/  LDC.64 R4, c[0x0][0x380] ;  /* 0x0000e000ff047b82 */ /* 0x000e640000000a00 */
[----:B-1----:R-:W-:-:S05]  /*0470*/  IMAD.WIDE R4, R0, 0x4, R4 ;  /* 0x0000000400047825 */ /* 0x002fca00078e0204 */
[----:B------:R-:W2:Y:S04]  /*0480*/  LDG.E R6, desc[UR6][R4.64] ;  /* 0x0000000604067981 */ /* 0x000ea8000c1e1900 */
[----:B0-----:R-:W2:Y:S04]  /*0490*/  LDG.E R7, desc[UR6][R4.64+0x4] ;  /* 0x0000040604077981 */ /* 0x001ea8000c1e1900 */
[----:B------:R-:W2:Y:S04]  /*04a0*/  LDG.E R8, desc[UR6][R4.64+-0x4] ;  /* 0xfffffc0604087981 */ /* 0x000ea8000c1e1900 */
[----:B------:R-:W3:Y:S01]  /*04b0*/  LDG.E R9, desc[UR6][R4.64+0x80] ;  /* 0x0000800604097981 */ /* 0x000ee2000c1e1900 */
[----:B------:R-:W-:-:S02]  /*04c0*/  LEA R3, R3, UR4, 0x2 ;  /* 0x0000000403037c11 */ /* 0x000fc4000f8e10ff */
[----:B--2---:R-:W-:-:S04]  /*04d0*/  IADD3 R6, PT, PT, R8, R7, R6 ;  /* 0x0000000708067210 */ /* 0x004fc80007ffe006 */
[----:B---3--:R-:W-:-:S05]  /*04e0*/  IADD3 R6, PT, PT, R6, R9, RZ ;  /* 0x0000000906067210 */ /* 0x008fca0007ffe0ff */
[----:B------:R0:W-:Y:S01]  /*04f0*/  STS [R3], R6 ;  /* 0x0000000603007388 */ /* 0x0001e20000000800 */
[----:B------:R-:W-:Y:S05]  /*0500*/  BRA `(.L_x_1) ;  /* 0x0000000000b87947 */ /* 0x000fea0003800000 */
.L_x_6:
[----:B------:R-:W-:-:S13]  /*0510*/  ISETP.NE.AND P0, PT, R3, 0x1f, PT ;  /* 0x0000001f0300780c */ /* 0x000fda0003f05270 */
[----:B------:R-:W-:Y:S05]  /*0520*/  @!P0 BRA `(.L_x_7) ;  /* 0x0000000000608947 */ /* 0x000fea0003800000 */
[----:B------:R-:W-:Y:S05]  /*0530*/  @P1 BRA `(.L_x_8) ;  /* 0x0000000000281947 */ /* 0x000fea0003800000 */
[----:B------:R-:W1:Y:S02]  /*0540*/  LDC.64 R4, c[0x0][0x380] ;  /* 0x0000e000ff047b82 */ /* 0x000e640000000a00 */
[----:B-1----:R-:W-:-:S05]  /*0550*/  IMAD.WIDE R4, R0, 0x4, R4 ;  /* 0x0000000400047825 */ /* 0x002fca00078e0204 */
[----:B------:R-:W2:Y:S04]  /*0560*/  LDG.E R6, desc[UR6][R4.64] ;  /* 0x0000000604067981 */ /* 0x000ea8000c1e1900 */
[----:B0-----:R-:W2:Y:S04]  /*0570*/  LDG.E R7, desc[UR6][R4.64+0x4] ;  /* 0x0000040604077981 */ /* 0x001ea8000c1e1900 */
[----:B------:R-:W2:Y:S04]  /*0580*/  LDG.E R3, desc[UR6][R4.64+-0x80] ;  /* 0xffff800604037981 */ /* 0x000ea8000c1e1900 */
[----:B------:R-:W3:Y:S01]  /*0590*/  LDG.E R10, desc[UR6][R4.64+0x80] ;  /* 0x00008006040a7981 */ /* 0x000ee2000c1e1900 */
[----:B--2---:R-:W-:-:S05]  /*05a0*/  IADD3 R3, PT, PT, R3, R7, R6 ;  /* 0x0000000703037210 */ /* 0x004fca0007ffe006 */
[----:B---3--:R-:W-:-:S05]  /*05b0*/  IMAD.IADD R3, R10, 0x1, R3 ;  /* 0x000000010a037824 */ /* 0x008fca00078e0203 */
[----:B------:R0:W-:Y:S01]  /*05c0*/  STS [R8], R3 ;  /* 0x0000000308007388 */ /* 0x0001e20000000800 */
[----:B------:R-:W-:Y:S05]  /*05d0*/  BRA `(.L_x_1) ;  /* 0x0000000000847947 */ /* 0x000fea0003800000 */
.L_x_8:
[----:B------:R-:W-:-:S13]  /*05e0*/  ISETP.EQ.OR P0, PT, R6, RZ, !PT ;  /* 0x000000ff0600720c */ /* 0x000fda0007f02670 */
[----:B------:R-:W-:Y:S05]  /*05f0*/  @P0 BRA `(.L_x_1) ;  /* 0x00000000007c0947 */ /* 0x000fea0003800000 */
[----:B------:R-:W1:Y:S02]  /*0600*/  LDC.64 R4, c[0x0][0x380] ;  /* 0x0000e000ff047b82 */ /* 0x000e640000000a00 */
[----:B-1----:R-:W-:-:S05]  /*0610*/  IMAD.WIDE R4, R0, 0x4, R4 ;  /* 0x0000000400047825 */ /* 0x002fca00078e0204 */
[----:B------:R-:W2:Y:S04]  /*0620*/  LDG.E R3, desc[UR6][R4.64] ;  /* 0x0000000604037981 */ /* 0x000ea8000c1e1900 */
[----:B------:R-:W2:Y:S04]  /*0630*/  LDG.E R6, desc[UR6][R4.64+0x4] ;  /* 0x0000040604067981 */ /* 0x000ea8000c1e1900 */
[----:B0-----:R-:W2:Y:S04]  /*0640*/  LDG.E R7, desc[UR6][R4.64+-0x4] ;  /* 0xfffffc0604077981 */ /* 0x001ea8000c1e1900 */
[----:B------:R-:W3:Y:S04]  /*0650*/  LDG.E R8, desc[UR6][R4.64+0x80] ;  /* 0x0000800604087981 */ /* 0x000ee8000c1e1900 */
[----:B------:R-:W3:Y:S01]  /*0660*/  LDG.E R9, desc[UR6][R4.64+-0x80] ;  /* 0xffff800604097981 */ /* 0x000ee2000c1e1900 */
[----:B--2---:R-:W-:-:S04]  /*0670*/  IADD3 R3, PT, PT, R7, R6, R3 ;  /* 0x0000000607037210 */ /* 0x004fc80007ffe003 */
[----:B---3--:R-:W-:-:S05]  /*0680*/  IADD3 R3, PT, PT, R9, R3, R8 ;  /* 0x0000000309037210 */ /* 0x008fca0007ffe008 */
[----:B------:R0:W-:Y:S01]  /*0690*/  STS [R2], R3 ;  /* 0x0000000302007388 */ /* 0x0001e20000000800 */
[----:B------:R-:W-:Y:S05]  /*06a0*/  BRA `(.L_x_1) ;  /* 0x0000000000507947 */ /* 0x000fea0003800000 */
.L_x_7:
[----:B------:R-:W1:Y:S02]  /*06b0*/  LDC.64 R4, c[0x0][0x380] ;  /* 0x0000e000ff047b82 */ /* 0x000e640000000a00 */
[----:B-1----:R-:W-:-:S05]  /*06c0*/  IMAD.WIDE R4, R0, 0x4, R4 ;  /* 0x0000000400047825 */ /* 0x002fca00078e0204 */
[----:B------:R-:W2:Y:S04]  /*06d0*/  LDG.E R3, desc[UR6][R4.64] ;  /* 0x0000000604037981 */ /* 0x000ea8000c1e1900 */
[----:B------:R-:W2:Y:S04]  /*06e0*/  LDG.E R6, desc[UR6][R4.64+-0x4] ;  /* 0xfffffc0604067981 */ /* 0x000ea8000c1e1900 */
[----:B0-----:R-:W2:Y:S04]  /*06f0*/  LDG.E R7, desc[UR6][R4.64+-0x80] ;  /* 0xffff800604077981 */ /* 0x001ea8000c1e1900 */
[----:B------:R-:W3:Y:S01]  /*0700*/  LDG.E R10, desc[UR6][R4.64+0x80] ;  /* 0x00008006040a7981 */ /* 0x000ee2000c1e1900 */
[----:B--2---:R-:W-:-:S05]  /*0710*/  IADD3 R3, PT, PT, R7, R6, R3 ;  /* 0x0000000607037210 */ /* 0x004fca0007ffe003 */
[----:B---3--:R-:W-:-:S05]  /*0720*/  IMAD.IADD R3, R10, 0x1, R3 ;  /* 0x000000010a037824 */ /* 0x008fca00078e0203 */
[----:B------:R0:W-:Y:S01]  /*0730*/  STS [R8+0x7c], R3 ;  /* 0x00007c0308007388 */ /* 0x0001e20000000800 */
[----:B------:R-:W-:Y:S05]  /*0740*/  BRA `(.L_x_1) ;  /* 0x0000000000287947 */ /* 0x000fea0003800000 */
.L_x_5:
[----:B------:R-:W1:Y:S02]  /*0750*/  LDC.64 R4, c[0x0][0x380] ;  /* 0x0000e000ff047b82 */ /* 0x000e640000000a00 */
[----:B-1----:R-:W-:-:S05]  /*0760*/  IMAD.WIDE R4, R0, 0x4, R4 ;  /* 0x0000000400047825 */ /* 0x002fca00078e0204 */
[----:B------:R-:W2:Y:S04]  /*0770*/  LDG.E R6, desc[UR6][R4.64] ;  /* 0x0000000604067981 */ /* 0x000ea8000c1e1900 */
[----:B0-----:R-:W2:Y:S04]  /*0780*/  LDG.E R7, desc[UR6][R4.64+0x4] ;  /* 0x0000040604077981 */ /* 0x001ea8000c1e1900 */
[----:B------:R-:W2:Y:S04]  /*0790*/  LDG.E R8, desc[UR6][R4.64+-0x4] ;  /* 0xfffffc0604087981 */ /* 0x000ea8000c1e1900 */
[----:B------:R-:W3:Y:S01]  /*07a0*/  LDG.E R9, desc[UR6][R4.64+-0x80] ;  /* 0xffff800604097981 */ /* 0x000ee2000c1e1900 */
[----:B--2---:R-:W-:-:S02]  /*07b0*/  IADD3 R6, PT, PT, R8, R7, R6 ;  /* 0x0000000708067210 */ /* 0x004fc40007ffe006 */
[----:B------:R-:W-:Y:S02]  /*07c0*/  LEA R8, R3, UR4, 0x2 ;  /* 0x0000000403087c11 */ /* 0x000fe4000f8e10ff */
[----:B---3--:R-:W-:-:S05]  /*07d0*/  IADD3 R3, PT, PT, R6, R9, RZ ;  /* 0x0000000906037210 */ /* 0x008fca0007ffe0ff */
[----:B------:R4:W-:Y:S02]  /*07e0*/  STS [R8+0xf80], R3 ;  /* 0x000f800308007388 */ /* 0x0009e40000000800 */
.L_x_1:
[----:B------:R-:W-:Y:S05]  /*07f0*/  BSYNC.RECONVERGENT B0 ;  /* 0x0000000000007941 */ /* 0x000fea0003800200 */
.L_x_0:
[----:B------:R-:W-:Y:S08]  /*0800*/  BAR.SYNC.DEFER_BLOCKING 0x0 ;  /* 0x0000000000007b1d */ /* 0x000ff00000010000 */
[----:B------:R-:W5:Y:S01]  /*0810*/  LDC.64 R4, c[0x0][0x388] ;  /* 0x0000e200ff047b82 */ /* 0x000f620000000a00 */
[----:B01234-:R-:W0:Y:S01]  /*0820*/  LDS R3, [R2] ;  /* 0x0000000002037984 */ /* 0x01fe220000000800 */
[----:B-----5:R-:W-:-:S05]  /*0830*/  IMAD.WIDE R4, R0, 0x4, R4 ;  /* 0x0000000400047825 */ /* 0x020fca00078e0204 */
[----:B0-----:R-:W-:Y:S01]  /*0840*/  STG.E desc[UR6][R4.64], R3 ;  /* 0x0000000304007986 */ /* 0x001fe2000c101906 */
[----:B------:R-:W-:Y:S05]  /*0850*/  EXIT ;  /* 0x000000000000794d */ /* 0x000fea0003800000 */
.L_x_9:
[----:B------:R-:W-:-:S00]  /*0860*/  BRA `(.L_x_9) ;  /* 0xfffffffc00fc7947 */ /* 0x000fc0000383ffff */
[----:B------:R-:W-:-:S00]  /*0870*/  NOP ;  /* 0x0000000000007918 */ /* 0x000fc00000000000 */
        /* <DEDUP_REMOVED lines=8> */
.L_x_10:


//--------------------- .nv.shared._Z9addKernelPiS_ --------------------------
	.section	.nv.shared._Z9addKernelPiS_,"aw",@nobits
	.sectionflags	@""
	.align	4
.nv.shared._Z9addKernelPiS_:
	.zero		5120


//--------------------- .nv.shared.reserved.0     --------------------------
	.section	.nv.shared.reserved.0,"aw",@nobits
	.weak		__nv_reservedSMEM_offset_0_alias
	.size		__nv_reservedSMEM_offset_0_alias, 0, 64
	.other		__nv_reservedSMEM_offset_0_alias,@"STO_CUDA_RESERVED_SHARED STV_DEFAULT"
__nv_reservedSMEM_offset_0_alias:
	.zero		0
	.zero		64


//--------------------- .nv.constant0._Z9addKernelPiS_ --------------------------
	.section	.nv.constant0._Z9addKernelPiS_,"a",@progbits
	.sectionflags	@""
	.align	4
.nv.constant0._Z9addKernelPiS_:
	.zero		912


//--------------------- SYMBOLS --------------------------

	.type		.nv.reservedSmem.offset0,@object
	.size		.nv.reservedSmem.offset0,0x4
	.type		.nv.reservedSmem.cap,@object
	.size		.nv.reservedSmem.cap,0x4
